	.headerflags	@"EF_CUDA_TEXMODE_UNIFIED EF_CUDA_64BIT_ADDRESS EF_CUDA_ACCELERATORS EF_CUDA_SM90 EF_CUDA_VIRTUAL_SM(EF_CUDA_SM90)"
	.elftype	@"ET_EXEC"


//--------------------- .nv.info                  --------------------------
	.section	.nv.info,"",@"SHT_CUDA_INFO"
	.align	4


	//----- nvinfo : EIATTR_REGCOUNT
	.align		4
        /*0000*/ 	.byte	0x04, 0x2f
        /*0002*/ 	.short	(.L_3 - .L_2)
	.align		4
.L_2:
        /*0004*/ 	.word	index@(triton_poi_fused__native_batch_norm_legit_no_training_10)
        /*0008*/ 	.word	0x00000012


	//----- nvinfo : EIATTR_MIN_STACK_SIZE
	.align		4
.L_3:
        /*000c*/ 	.byte	0x04, 0x12
        /*000e*/ 	.short	(.L_5 - .L_4)
	.align		4
.L_4:
        /*0010*/ 	.word	index@(triton_poi_fused__native_batch_norm_legit_no_training_10)
        /*0014*/ 	.word	0x00000000


	//----- nvinfo : EIATTR_FRAME_SIZE
	.align		4
.L_5:
        /*0018*/ 	.byte	0x04, 0x11
        /*001a*/ 	.short	(.L_7 - .L_6)
	.align		4
.L_6:
        /*001c*/ 	.word	index@(triton_poi_fused__native_batch_norm_legit_no_training_10)
        /*0020*/ 	.word	0x00000000


	//----- nvinfo : EIATTR_MIN_STACK_SIZE
	.align		4
.L_7:
        /*0024*/ 	.byte	0x04, 0x12
        /*0026*/ 	.short	(.L_9 - .L_8)
	.align		4
.L_8:
        /*0028*/ 	.word	index@(triton_poi_fused__native_batch_norm_legit_no_training_10)
        /*002c*/ 	.word	0x00000000
.L_9:


//--------------------- .nv.info.triton_poi_fused__native_batch_norm_legit_no_training_10 --------------------------
	.section	.nv.info.triton_poi_fused__native_batch_norm_legit_no_training_10,"",@"SHT_CUDA_INFO"
	.sectionflags	@""
	.align	4


	//----- nvinfo : EIATTR_CUDA_API_VERSION
	.align		4
        /*0000*/ 	.byte	0x04, 0x37
        /*0002*/ 	.short	(.L_11 - .L_10)
.L_10:
        /*0004*/ 	.word	0x0000007c


	//----- nvinfo : EIATTR_KPARAM_INFO
	.align		4
.L_11:
        /*0008*/ 	.byte	0x04, 0x17
        /*000a*/ 	.short	(.L_13 - .L_12)
.L_12:
        /*000c*/ 	.word	0x00000000
        /*0010*/ 	.short	0x0006
        /*0012*/ 	.short	0x0030
        /*0014*/ 	.byte	0x00, 0xf0, 0x11, 0x00


	//----- nvinfo : EIATTR_KPARAM_INFO
	.align		4
.L_13:
        /*0018*/ 	.byte	0x04, 0x17
        /*001a*/ 	.short	(.L_15 - .L_14)
.L_14:
        /*001c*/ 	.word	0x00000000
        /*0020*/ 	.short	0x0005
        /*0022*/ 	.short	0x0028
        /*0024*/ 	.byte	0x00, 0xf4, 0x21, 0x00


	//----- nvinfo : EIATTR_KPARAM_INFO
	.align		4
.L_15:
        /*0028*/ 	.byte	0x04, 0x17
        /*002a*/ 	.short	(.L_17 - .L_16)
.L_16:
        /*002c*/ 	.word	0x00000000
        /*0030*/ 	.short	0x0004
        /*0032*/ 	.short	0x0020
        /*0034*/ 	.byte	0x00, 0xf4, 0x21, 0x00


	//----- nvinfo : EIATTR_KPARAM_INFO
	.align		4
.L_17:
        /*0038*/ 	.byte	0x04, 0x17
        /*003a*/ 	.short	(.L_19 - .L_18)
.L_18:
        /*003c*/ 	.word	0x00000000
        /*0040*/ 	.short	0x0003
        /*0042*/ 	.short	0x0018
        /*0044*/ 	.byte	0x00, 0xf4, 0x21, 0x00


	//----- nvinfo : EIATTR_KPARAM_INFO
	.align		4
.L_19:
        /*0048*/ 	.byte	0x04, 0x17
        /*004a*/ 	.short	(.L_21 - .L_20)
.L_20:
        /*004c*/ 	.word	0x00000000
        /*0050*/ 	.short	0x0002
        /*0052*/ 	.short	0x0010
        /*0054*/ 	.byte	0x00, 0xf4, 0x21, 0x00


	//----- nvinfo : EIATTR_KPARAM_INFO
	.align		4
.L_21:
        /*0058*/ 	.byte	0x04, 0x17
        /*005a*/ 	.short	(.L_23 - .L_22)
.L_22:
        /*005c*/ 	.word	0x00000000
        /*0060*/ 	.short	0x0001
        /*0062*/ 	.short	0x0008
        /*0064*/ 	.byte	0x00, 0xf4, 0x21, 0x00


	//----- nvinfo : EIATTR_KPARAM_INFO
	.align		4
.L_23:
        /*0068*/ 	.byte	0x04, 0x17
        /*006a*/ 	.short	(.L_25 - .L_24)
.L_24:
        /*006c*/ 	.word	0x00000000
        /*0070*/ 	.short	0x0000
        /*0072*/ 	.short	0x0000
        /*0074*/ 	.byte	0x00, 0xf4, 0x21, 0x00


	//----- nvinfo : EIATTR_SPARSE_MMA_MASK
	.align		4
.L_25:
        /*0078*/ 	.byte	0x03, 0x50
        /*007a*/ 	.short	0x0000


	//----- nvinfo : EIATTR_MAXREG_COUNT
	.align		4
        /*007c*/ 	.byte	0x03, 0x1b
        /*007e*/ 	.short	0x00ff


	//----- nvinfo : EIATTR_EXIT_INSTR_OFFSETS
	.align		4
        /*0080*/ 	.byte	0x04, 0x1c
        /*0082*/ 	.short	(.L_27 - .L_26)


	//   ....[0]....
.L_26:
        /*0084*/ 	.word	0x000002d0


	//   ....[1]....
        /*0088*/ 	.word	0x000002f0


	//----- nvinfo : EIATTR_REQNTID
	.align		4
.L_27:
        /*008c*/ 	.byte	0x04, 0x10
        /*008e*/ 	.short	(.L_29 - .L_28)
.L_28:
        /*0090*/ 	.word	0x00000080
        /*0094*/ 	.word	0x00000001
        /*0098*/ 	.word	0x00000001


	//----- nvinfo : EIATTR_CBANK_PARAM_SIZE
	.align		4
.L_29:
        /*009c*/ 	.byte	0x03, 0x19
        /*009e*/ 	.short	0x0034


	//----- nvinfo : EIATTR_PARAM_CBANK
	.align		4
        /*00a0*/ 	.byte	0x04, 0x0a
        /*00a2*/ 	.short	(.L_31 - .L_30)
	.align		4
.L_30:
        /*00a4*/ 	.word	index@(.nv.constant0.triton_poi_fused__native_batch_norm_legit_no_training_10)
        /*00a8*/ 	.short	0x0210
        /*00aa*/ 	.short	0x0034


	//----- nvinfo : EIATTR_SW_WAR
	.align		4
.L_31:
        /*00ac*/ 	.byte	0x04, 0x36
        /*00ae*/ 	.short	(.L_33 - .L_32)
.L_32:
        /*00b0*/ 	.word	0x00000008
.L_33:


//--------------------- .nv.callgraph             --------------------------
	.section	.nv.callgraph,"",@"SHT_CUDA_CALLGRAPH"
	.align	4
	.sectionentsize	8
	.align		4
        /*0000*/ 	.word	0x00000000
	.align		4
        /*0004*/ 	.word	0xffffffff
	.align		4
        /*0008*/ 	.word	0x00000000
	.align		4
        /*000c*/ 	.word	0xfffffffe
	.align		4
        /*0010*/ 	.word	0x00000000
	.align		4
        /*0014*/ 	.word	0xfffffffd
	.align		4
        /*0018*/ 	.word	0x00000000
	.align		4
        /*001c*/ 	.word	0xfffffffc


//--------------------- .nv.constant4             --------------------------
	.section	.nv.constant4,"a",@progbits
	.align	8
	.align		8
.nv.constant4:
        /*0000*/ 	.dword	_$_str
	.align		8
        /*0008*/ 	.dword	_$_str_$_2


//--------------------- .text.triton_poi_fused__native_batch_norm_legit_no_training_10 --------------------------
	.section	.text.triton_poi_fused__native_batch_norm_legit_no_training_10,"ax",@progbits
	.align	128
        .global         triton_poi_fused__native_batch_norm_legit_no_training_10
        .type           triton_poi_fused__native_batch_norm_legit_no_training_10,@function
        .size           triton_poi_fused__native_batch_norm_legit_no_training_10,(.L_x_1 - triton_poi_fused__native_batch_norm_legit_no_training_10)
        .other          triton_poi_fused__native_batch_norm_legit_no_training_10,@"STO_CUDA_ENTRY STV_DEFAULT"
triton_poi_fused__native_batch_norm_legit_no_training_10:
.text.triton_poi_fused__native_batch_norm_legit_no_training_10:
[----:B------:R-:W0:Y:S01]  /*0000*/  LDC R1, c[0x0][0x28] ;  /* 0x00000a00ff017b82 */ /* 0x000e220000000800 */
[----:B------:R-:W1:Y:S07]  /*0010*/  S2R R0, SR_TID.X ;  /* 0x0000000000007919 */ /* 0x000e6e0000002100 */
[----:B------:R-:W2:Y:S01]  /*0020*/  LDC.64 R8, c[0x0][0x220] ;  /* 0x00008800ff087b82 */ /* 0x000ea20000000a00 */
[----:B------:R-:W-:Y:S01]  /*0030*/  HFMA2.MMA R14, -RZ, RZ, 0, 0 ;  /* 0x00000000ff0e7435 */ /* 0x000fe200000001ff */
[----:B------:R-:W-:Y:S01]  /*0040*/  ULDC.64 UR4, c[0x0][0x208] ;  /* 0x0000820000047ab9 */ /* 0x000fe20000000a00 */
[----:B------:R-:W3:Y:S05]  /*0050*/  S2R R3, SR_CTAID.X ;  /* 0x0000000000037919 */ /* 0x000eea0000002500 */
[----:B------:R-:W4:Y:S08]  /*0060*/  LDC.64 R4, c[0x0][0x210] ;  /* 0x00008400ff047b82 */ /* 0x000f300000000a00 */
[----:B------:R-:W5:Y:S08]  /*0070*/  LDC.64 R6, c[0x0][0x218] ;  /* 0x00008600ff067b82 */ /* 0x000f700000000a00 */
[----:B------:R-:W5:Y:S01]  /*0080*/  LDC.64 R10, c[0x0][0x228] ;  /* 0x00008a00ff0a7b82 */ /* 0x000f620000000a00 */
[----:B-1----:R-:W-:-:S07]  /*0090*/  LOP3.LUT R0, R0, 0x7f, RZ, 0xc0, !PT ;  /* 0x0000007f00007812 */ /* 0x002fce00078ec0ff */
[----:B------:R-:W1:Y:S01]  /*00a0*/  LDC.64 R12, c[0x0][0x230] ;  /* 0x00008c00ff0c7b82 */ /* 0x000e620000000a00 */
[----:B---3--:R-:W-:-:S04]  /*00b0*/  LEA R0, R3, R0, 0x7 ;  /* 0x0000000003007211 */ /* 0x008fc800078e38ff */
[C---:B------:R-:W-:Y:S01]  /*00c0*/  ISETP.GE.AND P2, PT, R0.reuse, 0x300, PT ;  /* 0x000003000000780c */ /* 0x040fe20003f46270 */
[----:B------:R-:W-:-:S05]  /*00d0*/  IMAD.HI R2, R0, 0x2aaaaaab, RZ ;  /* 0x2aaaaaab00027827 */ /* 0x000fca00078e02ff */
[----:B------:R-:W-:-:S04]  /*00e0*/  SHF.R.U32.HI R3, RZ, 0x1f, R2 ;  /* 0x0000001fff037819 */ /* 0x000fc80000011602 */
[----:B------:R-:W-:-:S05]  /*00f0*/  LEA.HI R3, R2, R3, RZ, 0x1b ;  /* 0x0000000302037211 */ /* 0x000fca00078fd8ff */
[----:B------:R-:W-:-:S04]  /*0100*/  IMAD R15, R3, -0xc0, R0 ;  /* 0xffffff40030f7824 */ /* 0x000fc800078e0200 */
[----:B--2---:R-:W-:-:S05]  /*0110*/  IMAD.WIDE R8, R15, 0x4, R8 ;  /* 0x000000040f087825 */ /* 0x004fca00078e0208 */
[----:B------:R2:W3:Y:S01]  /*0120*/  @!P2 LDG.E.EL R14, desc[UR4][R8.64] ;  /* 0x00000004080ea981 */ /* 0x0004e2000c2e1900 */
[----:B------:R-:W-:Y:S01]  /*0130*/  CS2R R2, SRZ ;  /* 0x0000000000027805 */ /* 0x000fe2000001ff00 */
[----:B----4-:R-:W-:-:S04]  /*0140*/  IMAD.WIDE R4, R0, 0x4, R4 ;  /* 0x0000000400047825 */ /* 0x010fc800078e0204 */
[C---:B-----5:R-:W-:Y:S01]  /*0150*/  IMAD.WIDE R6, R15.reuse, 0x4, R6 ;  /* 0x000000040f067825 */ /* 0x060fe200078e0206 */
[----:B------:R4:W5:Y:S03]  /*0160*/  @!P2 LDG.E R2, desc[UR4][R4.64] ;  /* 0x000000040402a981 */ /* 0x000966000c1e1900 */
[C---:B0-2---:R-:W-:Y:S01]  /*0170*/  IMAD.WIDE R8, R15.reuse, 0x4, R10 ;  /* 0x000000040f087825 */ /* 0x045fe200078e020a */
[----:B------:R0:W5:Y:S03]  /*0180*/  @!P2 LDG.E.EL R3, desc[UR4][R6.64] ;  /* 0x000000040603a981 */ /* 0x000166000c2e1900 */
[----:B-1----:R-:W-:Y:S01]  /*0190*/  IMAD.WIDE R10, R15, 0x4, R12 ;  /* 0x000000040f0a7825 */ /* 0x002fe200078e020c */
[----:B------:R-:W-:Y:S01]  /*01a0*/  CS2R R12, SRZ ;  /* 0x00000000000c7805 */ /* 0x000fe2000001ff00 */
[----:B----4-:R-:W1:Y:S05]  /*01b0*/  LDC.64 R4, c[0x0][0x238] ;  /* 0x00008e00ff047b82 */ /* 0x010e6a0000000a00 */
[----:B------:R-:W2:Y:S04]  /*01c0*/  @!P2 LDG.E.EL R12, desc[UR4][R8.64] ;  /* 0x00000004080ca981 */ /* 0x000ea8000c2e1900 */
[----:B------:R-:W2:Y:S01]  /*01d0*/  @!P2 LDG.E.EL R13, desc[UR4][R10.64] ;  /* 0x000000040a0da981 */ /* 0x000ea2000c2e1900 */
[----:B0-----:R-:W-:Y:S01]  /*01e0*/  MOV R6, 0x3e800000 ;  /* 0x3e80000000067802 */ /* 0x001fe20000000f00 */
[----:B---3--:R-:W-:-:S04]  /*01f0*/  FADD R14, R14, 9.9999997473787516356e-06 ;  /* 0x3727c5ac0e0e7421 */ /* 0x008fc80000000000 */
[----:B------:R-:W0:Y:S01]  /*0200*/  MUFU.SQRT R15, R14 ;  /* 0x0000000e000f7308 */ /* 0x000e220000002000 */
[----:B-----5:R-:W-:Y:S01]  /*0210*/  FADD R2, -R3, R2 ;  /* 0x0000000203027221 */ /* 0x020fe20000000100 */
[C---:B0-----:R-:W-:Y:S02]  /*0220*/  FSETP.GT.AND P0, PT, R15.reuse, 8.50705917302346158658e+37, PT ;  /* 0x7e8000000f00780b */ /* 0x041fe40003f04000 */
[----:B------:R-:W-:Y:S02]  /*0230*/  FSETP.GEU.AND P1, PT, R15, 1.175494350822287508e-38, PT ;  /* 0x008000000f00780b */ /* 0x000fe40003f2e000 */
[----:B------:R-:W-:-:S09]  /*0240*/  FSEL R6, R6, 1, P0 ;  /* 0x3f80000006067808 */ /* 0x000fd20000000000 */
[----:B------:R-:W-:Y:S02]  /*0250*/  @P0 FMUL R15, R15, 0.25 ;  /* 0x3e8000000f0f0820 */ /* 0x000fe40000400000 */
[----:B------:R-:W-:Y:S02]  /*0260*/  @!P1 FMUL R6, R6, 16777216 ;  /* 0x4b80000006069820 */ /* 0x000fe40000400000 */
[----:B------:R-:W-:-:S06]  /*0270*/  @!P1 FMUL R15, R15, 16777216 ;  /* 0x4b8000000f0f9820 */ /* 0x000fcc0000400000 */
[----:B------:R-:W0:Y:S02]  /*0280*/  MUFU.RCP R15, R15 ;  /* 0x0000000f000f7308 */ /* 0x000e240000001000 */
[----:B0-----:R-:W-:-:S04]  /*0290*/  FMUL R3, R15, R6 ;  /* 0x000000060f037220 */ /* 0x001fc80000400000 */
[----:B------:R-:W-:Y:S01]  /*02a0*/  FMUL R6, R2, R3 ;  /* 0x0000000302067220 */ /* 0x000fe20000400000 */
[----:B-1----:R-:W-:-:S04]  /*02b0*/  IMAD.WIDE R2, R0, 0x4, R4 ;  /* 0x0000000400027825 */ /* 0x002fc800078e0204 */
[----:B--2---:R-:W-:Y:S01]  /*02c0*/  FFMA R13, R6, R12, R13 ;  /* 0x0000000c060d7223 */ /* 0x004fe2000000000d */
[----:B------:R-:W-:Y:S06]  /*02d0*/  @P2 EXIT ;  /* 0x000000000000294d */ /* 0x000fec0003800000 */
[----:B------:R-:W-:Y:S01]  /*02e0*/  STG.E desc[UR4][R2.64], R13 ;  /* 0x0000000d02007986 */ /* 0x000fe2000c101904 */
[----:B------:R-:W-:Y:S05]  /*02f0*/  EXIT ;  /* 0x000000000000794d */ /* 0x000fea0003800000 */
.L_x_0:
[----:B------:R-:W-:-:S00]  /*0300*/  BRA `(.L_x_0) ;  /* 0xfffffffc00fc7947 */ /* 0x000fc0000383ffff */
[----:B------:R-:W-:-:S00]  /*0310*/  NOP ;  /* 0x0000000000007918 */ /* 0x000fc00000000000 */
        /* <DEDUP_REMOVED lines=14> */
.L_x_1:


//--------------------- .nv.global.init           --------------------------
	.section	.nv.global.init,"aw",@progbits
.nv.global.init:
	.type		_$_str,@object
	.size		_$_str,(_$_str_$_2 - _$_str)
_$_str:
        /*0000*/ 	.byte	0x5f, 0x5f, 0x43, 0x55, 0x44, 0x41, 0x5f, 0x46, 0x54, 0x5a, 0x00
	.type		_$_str_$_2,@object
	.size		_$_str_$_2,(.L_1 - _$_str_$_2)
_$_str_$_2:
        /*000b*/ 	.byte	0x5f, 0x5f, 0x43, 0x55, 0x44, 0x41, 0x5f, 0x50, 0x52, 0x45, 0x43, 0x5f, 0x53, 0x51, 0x52, 0x54
        /*001b*/ 	.byte	0x00
.L_1:


//--------------------- .nv.constant0.triton_poi_fused__native_batch_norm_legit_no_training_10 --------------------------
	.section	.nv.constant0.triton_poi_fused__native_batch_norm_legit_no_training_10,"a",@progbits
	.sectionflags	@""
	.align	4
.nv.constant0.triton_poi_fused__native_batch_norm_legit_no_training_10:
	.zero		580
